//
// Generated by NVIDIA NVVM Compiler
//
// Compiler Build ID: CL-36424714
// Cuda compilation tools, release 13.0, V13.0.88
// Based on NVVM 20.0.0
//

.version 9.0
.target sm_100
.address_size 64

	// .globl	_Z12range_kernel4echo
.extern .func  (.param .b32 func_retval0) vprintf
(
	.param .b64 vprintf_param_0,
	.param .b64 vprintf_param_1
)
;
.global .attribute(.managed) .align 4 .b8 data[20];
.global .align 1 .b8 $str[14] = {73, 32, 104, 97, 118, 101, 32, 97, 32, 98, 117, 103, 10};

.visible .entry _Z12range_kernel4echo(
	.param .align 4 .b8 _Z12range_kernel4echo_param_0[204]
)
{
	.reg .pred 	%p<2>;
	.reg .b32 	%r<4>;
	.reg .b64 	%rd<3>;

	ld.param.u32 	%r1, [_Z12range_kernel4echo_param_0];
	setp.eq.s32 	%p1, %r1, 0;
	@%p1 bra 	$L__BB0_2;
	mov.u64 	%rd1, $str;
	cvta.global.u64 	%rd2, %rd1;
	{ // callseq 0, 0
	.param .b64 param0;
	st.param.b64 	[param0], %rd2;
	.param .b64 param1;
	st.param.b64 	[param1], 0;
	.param .b32 retval0;
	call.uni (retval0), 
	vprintf, 
	(
	param0, 
	param1
	);
	ld.param.b32 	%r2, [retval0];
	} // callseq 0
$L__BB0_2:
	ret;

}


// ===== COMPILED SASS (sm_100) =====

	.target	sm_100

	.elftype	@"ET_EXEC"


//--------------------- .note.nv.tkinfo           --------------------------
	.section	.note.nv.tkinfo,"",@"SHT_NOTE"
	.sectionflags	@"SHF_NOTE_NV_TKINFO"
	.tkinfo
        /*0018*/ 	.word	0x00000002
        /*0030*/ 	.string	""
        /*0030*/ 	.string	"ptxas"
        /*0030*/ 	.string	"Cuda compilation tools, release 13.0, V13.0.88"
        /*0030*/ 	.string	"Build cuda_13.0.r13.0/compiler.36424714_0"
        /*0030*/ 	.string	"-arch sm_100 -m 64 "



//--------------------- .note.nv.cuinfo           --------------------------
	.section	.note.nv.cuinfo,"",@"SHT_NOTE"
	.sectionflags	@"SHF_NOTE_NV_CUINFO"
        /*0018*/ 	.short	0x0002
        /*001a*/ 	.short	0x0064
        /*001c*/ 	.short	0x0082
	.zero		2


//--------------------- .nv.info                  --------------------------
	.section	.nv.info,"",@"SHT_CUDA_INFO"
	.align	4


	//----- nvinfo : EIATTR_REGCOUNT
	.align		4
        /*0000*/ 	.byte	0x04, 0x2f
        /*0002*/ 	.short	(.L_3 - .L_2)
	.align		4
.L_2:
        /*0004*/ 	.word	index@(_Z12range_kernel4echo)
        /*0008*/ 	.word	0x00000018


	//----- nvinfo : EIATTR_FRAME_SIZE
	.align		4
.L_3:
        /*000c*/ 	.byte	0x04, 0x11
        /*000e*/ 	.short	(.L_5 - .L_4)
	.align		4
.L_4:
        /*0010*/ 	.word	index@(_Z12range_kernel4echo)
        /*0014*/ 	.word	0x00000000


	//----- nvinfo : EIATTR_MIN_STACK_SIZE
	.align		4
.L_5:
        /*0018*/ 	.byte	0x04, 0x12
        /*001a*/ 	.short	(.L_7 - .L_6)
	.align		4
.L_6:
        /*001c*/ 	.word	index@(_Z12range_kernel4echo)
        /*0020*/ 	.word	0x00000000
.L_7:


//--------------------- .nv.compat                --------------------------
	.section	.nv.compat,"",@"SHT_CUDA_COMPAT_INFO"
	.align	4
        /*0000*/ 	.byte	0x02, 0x09, 0x00, 0x00, 0x02, 0x02, 0x01, 0x00, 0x02, 0x05, 0x05, 0x00, 0x03, 0x07, 0x01, 0x01
        /*0010*/ 	.byte	0x02, 0x03, 0x00, 0x00, 0x02, 0x06, 0x01, 0x00, 0x04, 0x0b, 0x08, 0x00, 0x09, 0x00, 0x00, 0x00
        /*0020*/ 	.byte	0x00, 0x00, 0x00, 0x00


//--------------------- .nv.info._Z12range_kernel4echo --------------------------
	.section	.nv.info._Z12range_kernel4echo,"",@"SHT_CUDA_INFO"
	.sectionflags	@""
	.align	4


	//----- nvinfo : EIATTR_CUDA_API_VERSION
	.align		4
        /*0000*/ 	.byte	0x04, 0x37
        /*0002*/ 	.short	(.L_9 - .L_8)
.L_8:
        /*0004*/ 	.word	0x00000082


	//----- nvinfo : EIATTR_KPARAM_INFO
	.align		4
.L_9:
        /*0008*/ 	.byte	0x04, 0x17
        /*000a*/ 	.short	(.L_11 - .L_10)
.L_10:
        /*000c*/ 	.word	0x00000000
        /*0010*/ 	.short	0x0000
        /*0012*/ 	.short	0x0000
        /*0014*/ 	.byte	0x00, 0xf0, 0x31, 0x03


	//----- nvinfo : EIATTR_SPARSE_MMA_MASK
	.align		4
.L_11:
        /*0018*/ 	.byte	0x03, 0x50
        /*001a*/ 	.short	0x0000


	//----- nvinfo : EIATTR_MAXREG_COUNT
	.align		4
        /*001c*/ 	.byte	0x03, 0x1b
        /*001e*/ 	.short	0x00ff


	//----- nvinfo : EIATTR_EXTERNS
	.align		4
        /*0020*/ 	.byte	0x04, 0x0f
        /*0022*/ 	.short	(.L_13 - .L_12)


	//   ....[0]....
	.align		4
.L_12:
        /*0024*/ 	.word	index@(vprintf)


	//----- nvinfo : EIATTR_MERCURY_ISA_VERSION
	.align		4
.L_13:
        /*0028*/ 	.byte	0x03, 0x5f
        /*002a*/ 	.short	0x0101


	//----- nvinfo : EIATTR_VRC_CTA_INIT_COUNT
	.align		4
        /*002c*/ 	.byte	0x02, 0x4a
	.zero		1
	.zero		1


	//----- nvinfo : EIATTR_SYSCALL_OFFSETS
	.align		4
        /*0030*/ 	.byte	0x04, 0x46
        /*0032*/ 	.short	(.L_15 - .L_14)


	//   ....[0]....
.L_14:
        /*0034*/ 	.word	0x000000b0


	//----- nvinfo : EIATTR_EXIT_INSTR_OFFSETS
	.align		4
.L_15:
        /*0038*/ 	.byte	0x04, 0x1c
        /*003a*/ 	.short	(.L_17 - .L_16)


	//   ....[0]....
.L_16:
        /*003c*/ 	.word	0x00000030


	//   ....[1]....
        /*0040*/ 	.word	0x000000c0


	//----- nvinfo : EIATTR_CBANK_PARAM_SIZE
	.align		4
.L_17:
        /*0044*/ 	.byte	0x03, 0x19
        /*0046*/ 	.short	0x00cc


	//----- nvinfo : EIATTR_PARAM_CBANK
	.align		4
        /*0048*/ 	.byte	0x04, 0x0a
        /*004a*/ 	.short	(.L_19 - .L_18)
	.align		4
.L_18:
        /*004c*/ 	.word	index@(.nv.constant0._Z12range_kernel4echo)
        /*0050*/ 	.short	0x0380
        /*0052*/ 	.short	0x00cc


	//----- nvinfo : EIATTR_SW_WAR
	.align		4
.L_19:
        /*0054*/ 	.byte	0x04, 0x36
        /*0056*/ 	.short	(.L_21 - .L_20)
.L_20:
        /*0058*/ 	.word	0x00000008
.L_21:


//--------------------- .nv.callgraph             --------------------------
	.section	.nv.callgraph,"",@"SHT_CUDA_CALLGRAPH"
	.align	4
	.sectionentsize	8
	.align		4
        /*0000*/ 	.word	0x00000000
	.align		4
        /*0004*/ 	.word	0xffffffff
	.align		4
        /*0008*/ 	.word	index@(_Z12range_kernel4echo)
	.align		4
        /*000c*/ 	.word	index@(vprintf)
	.align		4
        /*0010*/ 	.word	0x00000000
	.align		4
        /*0014*/ 	.word	0xfffffffe
	.align		4
        /*0018*/ 	.word	0x00000000
	.align		4
        /*001c*/ 	.word	0xfffffffd
	.align		4
        /*0020*/ 	.word	0x00000000
	.align		4
        /*0024*/ 	.word	0xfffffffc


//--------------------- .nv.constant4             --------------------------
	.section	.nv.constant4,"a",@progbits
	.align	8
	.align		8
.nv.constant4:
        /*0000*/ 	.dword	vprintf
	.align		8
        /*0008*/ 	.dword	data
	.align		8
        /*0010*/ 	.dword	$str


//--------------------- .text._Z12range_kernel4echo --------------------------
	.section	.text._Z12range_kernel4echo,"ax",@progbits
	.align	128
        .global         _Z12range_kernel4echo
        .type           _Z12range_kernel4echo,@function
        .size           _Z12range_kernel4echo,(.L_x_2 - _Z12range_kernel4echo)
        .other          _Z12range_kernel4echo,@"STO_CUDA_ENTRY STV_DEFAULT"
_Z12range_kernel4echo:
.text._Z12range_kernel4echo:
[----:B------:R-:W0:Y:S01]  /*0000*/  LDC R1, c[0x0][0x37c] ;  /* 0x0000df00ff017b82 */ /* 0x000e220000000800 */
[----:B------:R-:W1:Y:S02]  /*0010*/  LDCU UR4, c[0x0][0x380] ;  /* 0x00007000ff0477ac */ /* 0x000e640008000800 */
[----:B-1----:R-:W-:-:S13]  /*0020*/  ISETP.NE.AND P0, PT, RZ, UR4, PT ;  /* 0x00000004ff007c0c */ /* 0x002fda000bf05270 */
[----:B------:R-:W-:Y:S05]  /*0030*/  @!P0 EXIT ;  /* 0x000000000000894d */ /* 0x000fea0003800000 */
[----:B------:R-:W-:Y:S01]  /*0040*/  MOV R0, 0x0 ;  /* 0x0000000000007802 */ /* 0x000fe20000000f00 */
[----:B------:R-:W1:Y:S01]  /*0050*/  LDCU.64 UR4, c[0x4][0x10] ;  /* 0x01000200ff0477ac */ /* 0x000e620008000a00 */
[----:B------:R-:W-:Y:S02]  /*0060*/  CS2R R6, SRZ ;  /* 0x0000000000067805 */ /* 0x000fe4000001ff00 */
[----:B------:R2:W3:Y:S01]  /*0070*/  LDC.64 R2, c[0x4][R0] ;  /* 0x0100000000027b82 */ /* 0x0004e20000000a00 */
[----:B-1----:R-:W-:Y:S02]  /*0080*/  IMAD.U32 R4, RZ, RZ, UR4 ;  /* 0x00000004ff047e24 */ /* 0x002fe4000f8e00ff */
[----:B--2---:R-:W-:-:S07]  /*0090*/  IMAD.U32 R5, RZ, RZ, UR5 ;  /* 0x00000005ff057e24 */ /* 0x004fce000f8e00ff */
[----:B------:R-:W-:-:S07]  /*00a0*/  LEPC R20, `(.L_x_0) ;  /* 0x000000001014794e */ /* 0x000fce0000000000 */
[----:B0--3--:R-:W-:Y:S05]  /*00b0*/  CALL.ABS.NOINC R2 ;  /* 0x0000000002007343 */ /* 0x009fea0003c00000 */
.L_x_0:
[----:B------:R-:W-:Y:S05]  /*00c0*/  EXIT ;  /* 0x000000000000794d */ /* 0x000fea0003800000 */
.L_x_1:
[----:B------:R-:W-:-:S00]  /*00d0*/  BRA `(.L_x_1) ;  /* 0xfffffffc00fc7947 */ /* 0x000fc0000383ffff */
[----:B------:R-:W-:-:S00]  /*00e0*/  NOP ;  /* 0x0000000000007918 */ /* 0x000fc00000000000 */
        /* <DEDUP_REMOVED lines=9> */
.L_x_2:


//--------------------- .nv.global.init           --------------------------
	.section	.nv.global.init,"aw",@progbits
.nv.global.init:
	.type		$str,@object
	.size		$str,(.L_1 - $str)
$str:
        /*0000*/ 	.byte	0x49, 0x20, 0x68, 0x61, 0x76, 0x65, 0x20, 0x61, 0x20, 0x62, 0x75, 0x67, 0x0a, 0x00
.L_1:


//--------------------- .nv.shared.reserved.0     --------------------------
	.section	.nv.shared.reserved.0,"aw",@nobits
	.weak		__nv_reservedSMEM_offset_0_alias
	.size		__nv_reservedSMEM_offset_0_alias, 0, 64
	.other		__nv_reservedSMEM_offset_0_alias,@"STO_CUDA_RESERVED_SHARED STV_DEFAULT"
__nv_reservedSMEM_offset_0_alias:
	.zero		0
	.zero		64


//--------------------- .nv.global                --------------------------
	.section	.nv.global,"aw",@nobits
	.align	4
.nv.global:
	.type		data,@object
	.size		data,(.L_0 - data)
	.other		data,@"STV_DEFAULT STO_CUDA_MANAGED"
data:
	.zero		20
.L_0:


//--------------------- .nv.constant0._Z12range_kernel4echo --------------------------
	.section	.nv.constant0._Z12range_kernel4echo,"a",@progbits
	.sectionflags	@""
	.align	4
.nv.constant0._Z12range_kernel4echo:
	.zero		1100


//--------------------- SYMBOLS --------------------------

	.type		.nv.reservedSmem.offset0,@object
	.size		.nv.reservedSmem.offset0,0x4
	.type		vprintf,@function
